//
// Generated by NVIDIA NVVM Compiler
//
// Compiler Build ID: CL-36424714
// Cuda compilation tools, release 13.0, V13.0.88
// Based on NVVM 20.0.0
//

.version 9.0
.target sm_100
.address_size 64

	// .globl	_Z16array_sum_atomicPfS_i

.visible .entry _Z16array_sum_atomicPfS_i(
	.param .u64 .ptr .align 1 _Z16array_sum_atomicPfS_i_param_0,
	.param .u64 .ptr .align 1 _Z16array_sum_atomicPfS_i_param_1,
	.param .u32 _Z16array_sum_atomicPfS_i_param_2
)
{


	ret;

}
	// .globl	_Z16array_sum_sharedPfS_i
.visible .entry _Z16array_sum_sharedPfS_i(
	.param .u64 .ptr .align 1 _Z16array_sum_sharedPfS_i_param_0,
	.param .u64 .ptr .align 1 _Z16array_sum_sharedPfS_i_param_1,
	.param .u32 _Z16array_sum_sharedPfS_i_param_2
)
{


	ret;

}
	// .globl	_Z19array_sum_optimizedPfS_i
.visible .entry _Z19array_sum_optimizedPfS_i(
	.param .u64 .ptr .align 1 _Z19array_sum_optimizedPfS_i_param_0,
	.param .u64 .ptr .align 1 _Z19array_sum_optimizedPfS_i_param_1,
	.param .u32 _Z19array_sum_optimizedPfS_i_param_2
)
{


	ret;

}
	// .globl	_Z20array_sum_multilevelPfS_i
.visible .entry _Z20array_sum_multilevelPfS_i(
	.param .u64 .ptr .align 1 _Z20array_sum_multilevelPfS_i_param_0,
	.param .u64 .ptr .align 1 _Z20array_sum_multilevelPfS_i_param_1,
	.param .u32 _Z20array_sum_multilevelPfS_i_param_2
)
{


	ret;

}


// ===== COMPILED SASS (sm_100) =====

	.target	sm_100

	.elftype	@"ET_EXEC"


//--------------------- .note.nv.tkinfo           --------------------------
	.section	.note.nv.tkinfo,"",@"SHT_NOTE"
	.sectionflags	@"SHF_NOTE_NV_TKINFO"
	.tkinfo
        /*0018*/ 	.word	0x00000002
        /*0030*/ 	.string	""
        /*0030*/ 	.string	"ptxas"
        /*0030*/ 	.string	"Cuda compilation tools, release 13.0, V13.0.88"
        /*0030*/ 	.string	"Build cuda_13.0.r13.0/compiler.36424714_0"
        /*0030*/ 	.string	"-arch sm_100 -m 64 "



//--------------------- .note.nv.cuinfo           --------------------------
	.section	.note.nv.cuinfo,"",@"SHT_NOTE"
	.sectionflags	@"SHF_NOTE_NV_CUINFO"
        /*0018*/ 	.short	0x0002
        /*001a*/ 	.short	0x0064
        /*001c*/ 	.short	0x0082
	.zero		2


//--------------------- .nv.info                  --------------------------
	.section	.nv.info,"",@"SHT_CUDA_INFO"
	.align	4


	//----- nvinfo : EIATTR_REGCOUNT
	.align		4
        /*0000*/ 	.byte	0x04, 0x2f
        /*0002*/ 	.short	(.L_1 - .L_0)
	.align		4
.L_0:
        /*0004*/ 	.word	index@(_Z16array_sum_atomicPfS_i)
        /*0008*/ 	.word	0x00000004


	//----- nvinfo : EIATTR_FRAME_SIZE
	.align		4
.L_1:
        /*000c*/ 	.byte	0x04, 0x11
        /*000e*/ 	.short	(.L_3 - .L_2)
	.align		4
.L_2:
        /*0010*/ 	.word	index@(_Z16array_sum_atomicPfS_i)
        /*0014*/ 	.word	0x00000000


	//----- nvinfo : EIATTR_REGCOUNT
	.align		4
.L_3:
        /*0018*/ 	.byte	0x04, 0x2f
        /*001a*/ 	.short	(.L_5 - .L_4)
	.align		4
.L_4:
        /*001c*/ 	.word	index@(_Z16array_sum_sharedPfS_i)
        /*0020*/ 	.word	0x00000004


	//----- nvinfo : EIATTR_FRAME_SIZE
	.align		4
.L_5:
        /*0024*/ 	.byte	0x04, 0x11
        /*0026*/ 	.short	(.L_7 - .L_6)
	.align		4
.L_6:
        /*0028*/ 	.word	index@(_Z16array_sum_sharedPfS_i)
        /*002c*/ 	.word	0x00000000


	//----- nvinfo : EIATTR_REGCOUNT
	.align		4
.L_7:
        /*0030*/ 	.byte	0x04, 0x2f
        /*0032*/ 	.short	(.L_9 - .L_8)
	.align		4
.L_8:
        /*0034*/ 	.word	index@(_Z19array_sum_optimizedPfS_i)
        /*0038*/ 	.word	0x00000004


	//----- nvinfo : EIATTR_FRAME_SIZE
	.align		4
.L_9:
        /*003c*/ 	.byte	0x04, 0x11
        /*003e*/ 	.short	(.L_11 - .L_10)
	.align		4
.L_10:
        /*0040*/ 	.word	index@(_Z19array_sum_optimizedPfS_i)
        /*0044*/ 	.word	0x00000000


	//----- nvinfo : EIATTR_REGCOUNT
	.align		4
.L_11:
        /*0048*/ 	.byte	0x04, 0x2f
        /*004a*/ 	.short	(.L_13 - .L_12)
	.align		4
.L_12:
        /*004c*/ 	.word	index@(_Z20array_sum_multilevelPfS_i)
        /*0050*/ 	.word	0x00000004


	//----- nvinfo : EIATTR_FRAME_SIZE
	.align		4
.L_13:
        /*0054*/ 	.byte	0x04, 0x11
        /*0056*/ 	.short	(.L_15 - .L_14)
	.align		4
.L_14:
        /*0058*/ 	.word	index@(_Z20array_sum_multilevelPfS_i)
        /*005c*/ 	.word	0x00000000


	//----- nvinfo : EIATTR_MIN_STACK_SIZE
	.align		4
.L_15:
        /*0060*/ 	.byte	0x04, 0x12
        /*0062*/ 	.short	(.L_17 - .L_16)
	.align		4
.L_16:
        /*0064*/ 	.word	index@(_Z20array_sum_multilevelPfS_i)
        /*0068*/ 	.word	0x00000000


	//----- nvinfo : EIATTR_MIN_STACK_SIZE
	.align		4
.L_17:
        /*006c*/ 	.byte	0x04, 0x12
        /*006e*/ 	.short	(.L_19 - .L_18)
	.align		4
.L_18:
        /*0070*/ 	.word	index@(_Z19array_sum_optimizedPfS_i)
        /*0074*/ 	.word	0x00000000


	//----- nvinfo : EIATTR_MIN_STACK_SIZE
	.align		4
.L_19:
        /*0078*/ 	.byte	0x04, 0x12
        /*007a*/ 	.short	(.L_21 - .L_20)
	.align		4
.L_20:
        /*007c*/ 	.word	index@(_Z16array_sum_sharedPfS_i)
        /*0080*/ 	.word	0x00000000


	//----- nvinfo : EIATTR_MIN_STACK_SIZE
	.align		4
.L_21:
        /*0084*/ 	.byte	0x04, 0x12
        /*0086*/ 	.short	(.L_23 - .L_22)
	.align		4
.L_22:
        /*0088*/ 	.word	index@(_Z16array_sum_atomicPfS_i)
        /*008c*/ 	.word	0x00000000
.L_23:


//--------------------- .nv.compat                --------------------------
	.section	.nv.compat,"",@"SHT_CUDA_COMPAT_INFO"
	.align	4
        /*0000*/ 	.byte	0x02, 0x09, 0x00, 0x00, 0x02, 0x02, 0x01, 0x00, 0x02, 0x05, 0x05, 0x00, 0x03, 0x07, 0x01, 0x01
        /*0010*/ 	.byte	0x02, 0x03, 0x00, 0x00, 0x02, 0x06, 0x01, 0x00, 0x04, 0x0b, 0x08, 0x00, 0x09, 0x00, 0x00, 0x00
        /*0020*/ 	.byte	0x00, 0x00, 0x00, 0x00


//--------------------- .nv.info._Z20array_sum_multilevelPfS_i --------------------------
	.section	.nv.info._Z20array_sum_multilevelPfS_i,"",@"SHT_CUDA_INFO"
	.sectionflags	@""
	.align	4


	//----- nvinfo : EIATTR_CUDA_API_VERSION
	.align		4
        /*0000*/ 	.byte	0x04, 0x37
        /*0002*/ 	.short	(.L_25 - .L_24)
.L_24:
        /*0004*/ 	.word	0x00000082


	//----- nvinfo : EIATTR_KPARAM_INFO
	.align		4
.L_25:
        /*0008*/ 	.byte	0x04, 0x17
        /*000a*/ 	.short	(.L_27 - .L_26)
.L_26:
        /*000c*/ 	.word	0x00000000
        /*0010*/ 	.short	0x0002
        /*0012*/ 	.short	0x0010
        /*0014*/ 	.byte	0x00, 0xf0, 0x11, 0x00


	//----- nvinfo : EIATTR_KPARAM_INFO
	.align		4
.L_27:
        /*0018*/ 	.byte	0x04, 0x17
        /*001a*/ 	.short	(.L_29 - .L_28)
.L_28:
        /*001c*/ 	.word	0x00000000
        /*0020*/ 	.short	0x0001
        /*0022*/ 	.short	0x0008
        /*0024*/ 	.byte	0x00, 0xf5, 0x21, 0x00


	//----- nvinfo : EIATTR_KPARAM_INFO
	.align		4
.L_29:
        /*0028*/ 	.byte	0x04, 0x17
        /*002a*/ 	.short	(.L_31 - .L_30)
.L_30:
        /*002c*/ 	.word	0x00000000
        /*0030*/ 	.short	0x0000
        /*0032*/ 	.short	0x0000
        /*0034*/ 	.byte	0x00, 0xf5, 0x21, 0x00


	//----- nvinfo : EIATTR_SPARSE_MMA_MASK
	.align		4
.L_31:
        /*0038*/ 	.byte	0x03, 0x50
        /*003a*/ 	.short	0x0000


	//----- nvinfo : EIATTR_MAXREG_COUNT
	.align		4
        /*003c*/ 	.byte	0x03, 0x1b
        /*003e*/ 	.short	0x00ff


	//----- nvinfo : EIATTR_MERCURY_ISA_VERSION
	.align		4
        /*0040*/ 	.byte	0x03, 0x5f
        /*0042*/ 	.short	0x0101


	//----- nvinfo : EIATTR_VRC_CTA_INIT_COUNT
	.align		4
        /*0044*/ 	.byte	0x02, 0x4a
	.zero		1
	.zero		1


	//----- nvinfo : EIATTR_EXIT_INSTR_OFFSETS
	.align		4
        /*0048*/ 	.byte	0x04, 0x1c
        /*004a*/ 	.short	(.L_33 - .L_32)


	//   ....[0]....
.L_32:
        /*004c*/ 	.word	0x00000010


	//----- nvinfo : EIATTR_CBANK_PARAM_SIZE
	.align		4
.L_33:
        /*0050*/ 	.byte	0x03, 0x19
        /*0052*/ 	.short	0x0014


	//----- nvinfo : EIATTR_PARAM_CBANK
	.align		4
        /*0054*/ 	.byte	0x04, 0x0a
        /*0056*/ 	.short	(.L_35 - .L_34)
	.align		4
.L_34:
        /*0058*/ 	.word	index@(.nv.constant0._Z20array_sum_multilevelPfS_i)
        /*005c*/ 	.short	0x0380
        /*005e*/ 	.short	0x0014


	//----- nvinfo : EIATTR_SW_WAR
	.align		4
.L_35:
        /*0060*/ 	.byte	0x04, 0x36
        /*0062*/ 	.short	(.L_37 - .L_36)
.L_36:
        /*0064*/ 	.word	0x00000008
.L_37:


//--------------------- .nv.info._Z19array_sum_optimizedPfS_i --------------------------
	.section	.nv.info._Z19array_sum_optimizedPfS_i,"",@"SHT_CUDA_INFO"
	.sectionflags	@""
	.align	4


	//----- nvinfo : EIATTR_CUDA_API_VERSION
	.align		4
        /*0000*/ 	.byte	0x04, 0x37
        /*0002*/ 	.short	(.L_39 - .L_38)
.L_38:
        /*0004*/ 	.word	0x00000082


	//----- nvinfo : EIATTR_KPARAM_INFO
	.align		4
.L_39:
        /*0008*/ 	.byte	0x04, 0x17
        /*000a*/ 	.short	(.L_41 - .L_40)
.L_40:
        /*000c*/ 	.word	0x00000000
        /*0010*/ 	.short	0x0002
        /*0012*/ 	.short	0x0010
        /*0014*/ 	.byte	0x00, 0xf0, 0x11, 0x00


	//----- nvinfo : EIATTR_KPARAM_INFO
	.align		4
.L_41:
        /*0018*/ 	.byte	0x04, 0x17
        /*001a*/ 	.short	(.L_43 - .L_42)
.L_42:
        /*001c*/ 	.word	0x00000000
        /*0020*/ 	.short	0x0001
        /*0022*/ 	.short	0x0008
        /*0024*/ 	.byte	0x00, 0xf5, 0x21, 0x00


	//----- nvinfo : EIATTR_KPARAM_INFO
	.align		4
.L_43:
        /*0028*/ 	.byte	0x04, 0x17
        /*002a*/ 	.short	(.L_45 - .L_44)
.L_44:
        /*002c*/ 	.word	0x00000000
        /*0030*/ 	.short	0x0000
        /*0032*/ 	.short	0x0000
        /*0034*/ 	.byte	0x00, 0xf5, 0x21, 0x00


	//----- nvinfo : EIATTR_SPARSE_MMA_MASK
	.align		4
.L_45:
        /*0038*/ 	.byte	0x03, 0x50
        /*003a*/ 	.short	0x0000


	//----- nvinfo : EIATTR_MAXREG_COUNT
	.align		4
        /*003c*/ 	.byte	0x03, 0x1b
        /*003e*/ 	.short	0x00ff


	//----- nvinfo : EIATTR_MERCURY_ISA_VERSION
	.align		4
        /*0040*/ 	.byte	0x03, 0x5f
        /*0042*/ 	.short	0x0101


	//----- nvinfo : EIATTR_VRC_CTA_INIT_COUNT
	.align		4
        /*0044*/ 	.byte	0x02, 0x4a
	.zero		1
	.zero		1


	//----- nvinfo : EIATTR_EXIT_INSTR_OFFSETS
	.align		4
        /*0048*/ 	.byte	0x04, 0x1c
        /*004a*/ 	.short	(.L_47 - .L_46)


	//   ....[0]....
.L_46:
        /*004c*/ 	.word	0x00000010


	//----- nvinfo : EIATTR_CBANK_PARAM_SIZE
	.align		4
.L_47:
        /*0050*/ 	.byte	0x03, 0x19
        /*0052*/ 	.short	0x0014


	//----- nvinfo : EIATTR_PARAM_CBANK
	.align		4
        /*0054*/ 	.byte	0x04, 0x0a
        /*0056*/ 	.short	(.L_49 - .L_48)
	.align		4
.L_48:
        /*0058*/ 	.word	index@(.nv.constant0._Z19array_sum_optimizedPfS_i)
        /*005c*/ 	.short	0x0380
        /*005e*/ 	.short	0x0014


	//----- nvinfo : EIATTR_SW_WAR
	.align		4
.L_49:
        /*0060*/ 	.byte	0x04, 0x36
        /*0062*/ 	.short	(.L_51 - .L_50)
.L_50:
        /*0064*/ 	.word	0x00000008
.L_51:


//--------------------- .nv.info._Z16array_sum_sharedPfS_i --------------------------
	.section	.nv.info._Z16array_sum_sharedPfS_i,"",@"SHT_CUDA_INFO"
	.sectionflags	@""
	.align	4


	//----- nvinfo : EIATTR_CUDA_API_VERSION
	.align		4
        /*0000*/ 	.byte	0x04, 0x37
        /*0002*/ 	.short	(.L_53 - .L_52)
.L_52:
        /*0004*/ 	.word	0x00000082


	//----- nvinfo : EIATTR_KPARAM_INFO
	.align		4
.L_53:
        /*0008*/ 	.byte	0x04, 0x17
        /*000a*/ 	.short	(.L_55 - .L_54)
.L_54:
        /*000c*/ 	.word	0x00000000
        /*0010*/ 	.short	0x0002
        /*0012*/ 	.short	0x0010
        /*0014*/ 	.byte	0x00, 0xf0, 0x11, 0x00


	//----- nvinfo : EIATTR_KPARAM_INFO
	.align		4
.L_55:
        /*0018*/ 	.byte	0x04, 0x17
        /*001a*/ 	.short	(.L_57 - .L_56)
.L_56:
        /*001c*/ 	.word	0x00000000
        /*0020*/ 	.short	0x0001
        /*0022*/ 	.short	0x0008
        /*0024*/ 	.byte	0x00, 0xf5, 0x21, 0x00


	//----- nvinfo : EIATTR_KPARAM_INFO
	.align		4
.L_57:
        /*0028*/ 	.byte	0x04, 0x17
        /*002a*/ 	.short	(.L_59 - .L_58)
.L_58:
        /*002c*/ 	.word	0x00000000
        /*0030*/ 	.short	0x0000
        /*0032*/ 	.short	0x0000
        /*0034*/ 	.byte	0x00, 0xf5, 0x21, 0x00


	//----- nvinfo : EIATTR_SPARSE_MMA_MASK
	.align		4
.L_59:
        /*0038*/ 	.byte	0x03, 0x50
        /*003a*/ 	.short	0x0000


	//----- nvinfo : EIATTR_MAXREG_COUNT
	.align		4
        /*003c*/ 	.byte	0x03, 0x1b
        /*003e*/ 	.short	0x00ff


	//----- nvinfo : EIATTR_MERCURY_ISA_VERSION
	.align		4
        /*0040*/ 	.byte	0x03, 0x5f
        /*0042*/ 	.short	0x0101


	//----- nvinfo : EIATTR_VRC_CTA_INIT_COUNT
	.align		4
        /*0044*/ 	.byte	0x02, 0x4a
	.zero		1
	.zero		1


	//----- nvinfo : EIATTR_EXIT_INSTR_OFFSETS
	.align		4
        /*0048*/ 	.byte	0x04, 0x1c
        /*004a*/ 	.short	(.L_61 - .L_60)


	//   ....[0]....
.L_60:
        /*004c*/ 	.word	0x00000010


	//----- nvinfo : EIATTR_CBANK_PARAM_SIZE
	.align		4
.L_61:
        /*0050*/ 	.byte	0x03, 0x19
        /*0052*/ 	.short	0x0014


	//----- nvinfo : EIATTR_PARAM_CBANK
	.align		4
        /*0054*/ 	.byte	0x04, 0x0a
        /*0056*/ 	.short	(.L_63 - .L_62)
	.align		4
.L_62:
        /*0058*/ 	.word	index@(.nv.constant0._Z16array_sum_sharedPfS_i)
        /*005c*/ 	.short	0x0380
        /*005e*/ 	.short	0x0014


	//----- nvinfo : EIATTR_SW_WAR
	.align		4
.L_63:
        /*0060*/ 	.byte	0x04, 0x36
        /*0062*/ 	.short	(.L_65 - .L_64)
.L_64:
        /*0064*/ 	.word	0x00000008
.L_65:


//--------------------- .nv.info._Z16array_sum_atomicPfS_i --------------------------
	.section	.nv.info._Z16array_sum_atomicPfS_i,"",@"SHT_CUDA_INFO"
	.sectionflags	@""
	.align	4


	//----- nvinfo : EIATTR_CUDA_API_VERSION
	.align		4
        /*0000*/ 	.byte	0x04, 0x37
        /*0002*/ 	.short	(.L_67 - .L_66)
.L_66:
        /*0004*/ 	.word	0x00000082


	//----- nvinfo : EIATTR_KPARAM_INFO
	.align		4
.L_67:
        /*0008*/ 	.byte	0x04, 0x17
        /*000a*/ 	.short	(.L_69 - .L_68)
.L_68:
        /*000c*/ 	.word	0x00000000
        /*0010*/ 	.short	0x0002
        /*0012*/ 	.short	0x0010
        /*0014*/ 	.byte	0x00, 0xf0, 0x11, 0x00


	//----- nvinfo : EIATTR_KPARAM_INFO
	.align		4
.L_69:
        /*0018*/ 	.byte	0x04, 0x17
        /*001a*/ 	.short	(.L_71 - .L_70)
.L_70:
        /*001c*/ 	.word	0x00000000
        /*0020*/ 	.short	0x0001
        /*0022*/ 	.short	0x0008
        /*0024*/ 	.byte	0x00, 0xf5, 0x21, 0x00


	//----- nvinfo : EIATTR_KPARAM_INFO
	.align		4
.L_71:
        /*0028*/ 	.byte	0x04, 0x17
        /*002a*/ 	.short	(.L_73 - .L_72)
.L_72:
        /*002c*/ 	.word	0x00000000
        /*0030*/ 	.short	0x0000
        /*0032*/ 	.short	0x0000
        /*0034*/ 	.byte	0x00, 0xf5, 0x21, 0x00


	//----- nvinfo : EIATTR_SPARSE_MMA_MASK
	.align		4
.L_73:
        /*0038*/ 	.byte	0x03, 0x50
        /*003a*/ 	.short	0x0000


	//----- nvinfo : EIATTR_MAXREG_COUNT
	.align		4
        /*003c*/ 	.byte	0x03, 0x1b
        /*003e*/ 	.short	0x00ff


	//----- nvinfo : EIATTR_MERCURY_ISA_VERSION
	.align		4
        /*0040*/ 	.byte	0x03, 0x5f
        /*0042*/ 	.short	0x0101


	//----- nvinfo : EIATTR_VRC_CTA_INIT_COUNT
	.align		4
        /*0044*/ 	.byte	0x02, 0x4a
	.zero		1
	.zero		1


	//----- nvinfo : EIATTR_EXIT_INSTR_OFFSETS
	.align		4
        /*0048*/ 	.byte	0x04, 0x1c
        /*004a*/ 	.short	(.L_75 - .L_74)


	//   ....[0]....
.L_74:
        /*004c*/ 	.word	0x00000010


	//----- nvinfo : EIATTR_CBANK_PARAM_SIZE
	.align		4
.L_75:
        /*0050*/ 	.byte	0x03, 0x19
        /*0052*/ 	.short	0x0014


	//----- nvinfo : EIATTR_PARAM_CBANK
	.align		4
        /*0054*/ 	.byte	0x04, 0x0a
        /*0056*/ 	.short	(.L_77 - .L_76)
	.align		4
.L_76:
        /*0058*/ 	.word	index@(.nv.constant0._Z16array_sum_atomicPfS_i)
        /*005c*/ 	.short	0x0380
        /*005e*/ 	.short	0x0014


	//----- nvinfo : EIATTR_SW_WAR
	.align		4
.L_77:
        /*0060*/ 	.byte	0x04, 0x36
        /*0062*/ 	.short	(.L_79 - .L_78)
.L_78:
        /*0064*/ 	.word	0x00000008
.L_79:


//--------------------- .nv.callgraph             --------------------------
	.section	.nv.callgraph,"",@"SHT_CUDA_CALLGRAPH"
	.align	4
	.sectionentsize	8
	.align		4
        /*0000*/ 	.word	0x00000000
	.align		4
        /*0004*/ 	.word	0xffffffff
	.align		4
        /*0008*/ 	.word	0x00000000
	.align		4
        /*000c*/ 	.word	0xfffffffe
	.align		4
        /*0010*/ 	.word	0x00000000
	.align		4
        /*0014*/ 	.word	0xfffffffd
	.align		4
        /*0018*/ 	.word	0x00000000
	.align		4
        /*001c*/ 	.word	0xfffffffc


//--------------------- .text._Z20array_sum_multilevelPfS_i --------------------------
	.section	.text._Z20array_sum_multilevelPfS_i,"ax",@progbits
	.align	128
        .global         _Z20array_sum_multilevelPfS_i
        .type           _Z20array_sum_multilevelPfS_i,@function
        .size           _Z20array_sum_multilevelPfS_i,(.L_x_4 - _Z20array_sum_multilevelPfS_i)
        .other          _Z20array_sum_multilevelPfS_i,@"STO_CUDA_ENTRY STV_DEFAULT"
_Z20array_sum_multilevelPfS_i:
.text._Z20array_sum_multilevelPfS_i:
[----:B------:R-:W-:Y:S01]  /*0000*/  LDC R1, c[0x0][0x37c] ;  /* 0x0000df00ff017b82 */ /* 0x000fe20000000800 */
[----:B------:R-:W-:Y:S05]  /*0010*/  EXIT ;  /* 0x000000000000794d */ /* 0x000fea0003800000 */
.L_x_0:
[----:B------:R-:W-:-:S00]  /*0020*/  BRA `(.L_x_0) ;  /* 0xfffffffc00fc7947 */ /* 0x000fc0000383ffff */
[----:B------:R-:W-:-:S00]  /*0030*/  NOP ;  /* 0x0000000000007918 */ /* 0x000fc00000000000 */
        /* <DEDUP_REMOVED lines=12> */
.L_x_4:


//--------------------- .text._Z19array_sum_optimizedPfS_i --------------------------
	.section	.text._Z19array_sum_optimizedPfS_i,"ax",@progbits
	.align	128
        .global         _Z19array_sum_optimizedPfS_i
        .type           _Z19array_sum_optimizedPfS_i,@function
        .size           _Z19array_sum_optimizedPfS_i,(.L_x_5 - _Z19array_sum_optimizedPfS_i)
        .other          _Z19array_sum_optimizedPfS_i,@"STO_CUDA_ENTRY STV_DEFAULT"
_Z19array_sum_optimizedPfS_i:
.text._Z19array_sum_optimizedPfS_i:
[----:B------:R-:W-:Y:S01]  /*0000*/  LDC R1, c[0x0][0x37c] ;  /* 0x0000df00ff017b82 */ /* 0x000fe20000000800 */
[----:B------:R-:W-:Y:S05]  /*0010*/  EXIT ;  /* 0x000000000000794d */ /* 0x000fea0003800000 */
.L_x_1:
        /* <DEDUP_REMOVED lines=14> */
.L_x_5:


//--------------------- .text._Z16array_sum_sharedPfS_i --------------------------
	.section	.text._Z16array_sum_sharedPfS_i,"ax",@progbits
	.align	128
        .global         _Z16array_sum_sharedPfS_i
        .type           _Z16array_sum_sharedPfS_i,@function
        .size           _Z16array_sum_sharedPfS_i,(.L_x_6 - _Z16array_sum_sharedPfS_i)
        .other          _Z16array_sum_sharedPfS_i,@"STO_CUDA_ENTRY STV_DEFAULT"
_Z16array_sum_sharedPfS_i:
.text._Z16array_sum_sharedPfS_i:
[----:B------:R-:W-:Y:S01]  /*0000*/  LDC R1, c[0x0][0x37c] ;  /* 0x0000df00ff017b82 */ /* 0x000fe20000000800 */
[----:B------:R-:W-:Y:S05]  /*0010*/  EXIT ;  /* 0x000000000000794d */ /* 0x000fea0003800000 */
.L_x_2:
        /* <DEDUP_REMOVED lines=14> */
.L_x_6:


//--------------------- .text._Z16array_sum_atomicPfS_i --------------------------
	.section	.text._Z16array_sum_atomicPfS_i,"ax",@progbits
	.align	128
        .global         _Z16array_sum_atomicPfS_i
        .type           _Z16array_sum_atomicPfS_i,@function
        .size           _Z16array_sum_atomicPfS_i,(.L_x_7 - _Z16array_sum_atomicPfS_i)
        .other          _Z16array_sum_atomicPfS_i,@"STO_CUDA_ENTRY STV_DEFAULT"
_Z16array_sum_atomicPfS_i:
.text._Z16array_sum_atomicPfS_i:
[----:B------:R-:W-:Y:S01]  /*0000*/  LDC R1, c[0x0][0x37c] ;  /* 0x0000df00ff017b82 */ /* 0x000fe20000000800 */
[----:B------:R-:W-:Y:S05]  /*0010*/  EXIT ;  /* 0x000000000000794d */ /* 0x000fea0003800000 */
.L_x_3:
        /* <DEDUP_REMOVED lines=14> */
.L_x_7:


//--------------------- .nv.shared.reserved.0     --------------------------
	.section	.nv.shared.reserved.0,"aw",@nobits
	.weak		__nv_reservedSMEM_offset_0_alias
	.size		__nv_reservedSMEM_offset_0_alias, 0, 64
	.other		__nv_reservedSMEM_offset_0_alias,@"STO_CUDA_RESERVED_SHARED STV_DEFAULT"
__nv_reservedSMEM_offset_0_alias:
	.zero		0
	.zero		64


//--------------------- .nv.constant0._Z20array_sum_multilevelPfS_i --------------------------
	.section	.nv.constant0._Z20array_sum_multilevelPfS_i,"a",@progbits
	.sectionflags	@""
	.align	4
.nv.constant0._Z20array_sum_multilevelPfS_i:
	.zero		916


//--------------------- .nv.constant0._Z19array_sum_optimizedPfS_i --------------------------
	.section	.nv.constant0._Z19array_sum_optimizedPfS_i,"a",@progbits
	.sectionflags	@""
	.align	4
.nv.constant0._Z19array_sum_optimizedPfS_i:
	.zero		916


//--------------------- .nv.constant0._Z16array_sum_sharedPfS_i --------------------------
	.section	.nv.constant0._Z16array_sum_sharedPfS_i,"a",@progbits
	.sectionflags	@""
	.align	4
.nv.constant0._Z16array_sum_sharedPfS_i:
	.zero		916


//--------------------- .nv.constant0._Z16array_sum_atomicPfS_i --------------------------
	.section	.nv.constant0._Z16array_sum_atomicPfS_i,"a",@progbits
	.sectionflags	@""
	.align	4
.nv.constant0._Z16array_sum_atomicPfS_i:
	.zero		916


//--------------------- SYMBOLS --------------------------

	.type		.nv.reservedSmem.offset0,@object
	.size		.nv.reservedSmem.offset0,0x4
